	.headerflags	@"EF_CUDA_TEXMODE_UNIFIED EF_CUDA_64BIT_ADDRESS EF_CUDA_SM89 EF_CUDA_VIRTUAL_SM(EF_CUDA_SM89)"
	.elftype	@"ET_EXEC"


//--------------------- .nv.info                  --------------------------
	.section	.nv.info,"",@"SHT_CUDA_INFO"
	.align	4


	//----- nvinfo : EIATTR_REGCOUNT
	.align		4
        /*0000*/ 	.byte	0x04, 0x2f
        /*0002*/ 	.short	(.L_1 - .L_0)
	.align		4
.L_0:
        /*0004*/ 	.word	index@(_rms_norm_backward_kernel)
        /*0008*/ 	.word	0x0000003f


	//----- nvinfo : EIATTR_MIN_STACK_SIZE
	.align		4
.L_1:
        /*000c*/ 	.byte	0x04, 0x12
        /*000e*/ 	.short	(.L_3 - .L_2)
	.align		4
.L_2:
        /*0010*/ 	.word	index@(_rms_norm_backward_kernel)
        /*0014*/ 	.word	0x00000000


	//----- nvinfo : EIATTR_FRAME_SIZE
	.align		4
.L_3:
        /*0018*/ 	.byte	0x04, 0x11
        /*001a*/ 	.short	(.L_5 - .L_4)
	.align		4
.L_4:
        /*001c*/ 	.word	index@(_rms_norm_backward_kernel)
        /*0020*/ 	.word	0x00000000


	//----- nvinfo : EIATTR_MIN_STACK_SIZE
	.align		4
.L_5:
        /*0024*/ 	.byte	0x04, 0x12
        /*0026*/ 	.short	(.L_7 - .L_6)
	.align		4
.L_6:
        /*0028*/ 	.word	index@(_rms_norm_backward_kernel)
        /*002c*/ 	.word	0x00000000
.L_7:


//--------------------- .nv.info._rms_norm_backward_kernel --------------------------
	.section	.nv.info._rms_norm_backward_kernel,"",@"SHT_CUDA_INFO"
	.sectionflags	@""
	.align	4


	//----- nvinfo : EIATTR_CUDA_API_VERSION
	.align		4
        /*0000*/ 	.byte	0x04, 0x37
        /*0002*/ 	.short	(.L_9 - .L_8)
.L_8:
        /*0004*/ 	.word	0x0000007c


	//----- nvinfo : EIATTR_PARAM_CBANK
	.align		4
.L_9:
        /*0008*/ 	.byte	0x04, 0x0a
        /*000a*/ 	.short	(.L_11 - .L_10)
	.align		4
.L_10:
        /*000c*/ 	.word	index@(.nv.constant0._rms_norm_backward_kernel)
        /*0010*/ 	.short	0x0160
        /*0012*/ 	.short	0x0058


	//----- nvinfo : EIATTR_CBANK_PARAM_SIZE
	.align		4
.L_11:
        /*0014*/ 	.byte	0x03, 0x19
        /*0016*/ 	.short	0x0058


	//----- nvinfo : EIATTR_KPARAM_INFO
	.align		4
        /*0018*/ 	.byte	0x04, 0x17
        /*001a*/ 	.short	(.L_13 - .L_12)
.L_12:
        /*001c*/ 	.word	0x00000000
        /*0020*/ 	.short	0x000c
        /*0022*/ 	.short	0x0054
        /*0024*/ 	.byte	0x00, 0xf0, 0x11, 0x00


	//----- nvinfo : EIATTR_KPARAM_INFO
	.align		4
.L_13:
        /*0028*/ 	.byte	0x04, 0x17
        /*002a*/ 	.short	(.L_15 - .L_14)
.L_14:
        /*002c*/ 	.word	0x00000000
        /*0030*/ 	.short	0x000b
        /*0032*/ 	.short	0x0050
        /*0034*/ 	.byte	0x00, 0xf0, 0x11, 0x00


	//----- nvinfo : EIATTR_KPARAM_INFO
	.align		4
.L_15:
        /*0038*/ 	.byte	0x04, 0x17
        /*003a*/ 	.short	(.L_17 - .L_16)
.L_16:
        /*003c*/ 	.word	0x00000000
        /*0040*/ 	.short	0x000a
        /*0042*/ 	.short	0x004c
        /*0044*/ 	.byte	0x00, 0xf0, 0x11, 0x00


	//----- nvinfo : EIATTR_KPARAM_INFO
	.align		4
.L_17:
        /*0048*/ 	.byte	0x04, 0x17
        /*004a*/ 	.short	(.L_19 - .L_18)
.L_18:
        /*004c*/ 	.word	0x00000000
        /*0050*/ 	.short	0x0009
        /*0052*/ 	.short	0x0048
        /*0054*/ 	.byte	0x00, 0xf0, 0x11, 0x00


	//----- nvinfo : EIATTR_KPARAM_INFO
	.align		4
.L_19:
        /*0058*/ 	.byte	0x04, 0x17
        /*005a*/ 	.short	(.L_21 - .L_20)
.L_20:
        /*005c*/ 	.word	0x00000000
        /*0060*/ 	.short	0x0008
        /*0062*/ 	.short	0x0040
        /*0064*/ 	.byte	0x00, 0xf4, 0x21, 0x00


	//----- nvinfo : EIATTR_KPARAM_INFO
	.align		4
.L_21:
        /*0068*/ 	.byte	0x04, 0x17
        /*006a*/ 	.short	(.L_23 - .L_22)
.L_22:
        /*006c*/ 	.word	0x00000000
        /*0070*/ 	.short	0x0007
        /*0072*/ 	.short	0x0038
        /*0074*/ 	.byte	0x00, 0xf4, 0x21, 0x00


	//----- nvinfo : EIATTR_KPARAM_INFO
	.align		4
.L_23:
        /*0078*/ 	.byte	0x04, 0x17
        /*007a*/ 	.short	(.L_25 - .L_24)
.L_24:
        /*007c*/ 	.word	0x00000000
        /*0080*/ 	.short	0x0006
        /*0082*/ 	.short	0x0030
        /*0084*/ 	.byte	0x00, 0xf4, 0x21, 0x00


	//----- nvinfo : EIATTR_KPARAM_INFO
	.align		4
.L_25:
        /*0088*/ 	.byte	0x04, 0x17
        /*008a*/ 	.short	(.L_27 - .L_26)
.L_26:
        /*008c*/ 	.word	0x00000000
        /*0090*/ 	.short	0x0005
        /*0092*/ 	.short	0x0028
        /*0094*/ 	.byte	0x00, 0xf0, 0x11, 0x00


	//----- nvinfo : EIATTR_KPARAM_INFO
	.align		4
.L_27:
        /*0098*/ 	.byte	0x04, 0x17
        /*009a*/ 	.short	(.L_29 - .L_28)
.L_28:
        /*009c*/ 	.word	0x00000000
        /*00a0*/ 	.short	0x0004
        /*00a2*/ 	.short	0x0020
        /*00a4*/ 	.byte	0x00, 0xf4, 0x21, 0x00


	//----- nvinfo : EIATTR_KPARAM_INFO
	.align		4
.L_29:
        /*00a8*/ 	.byte	0x04, 0x17
        /*00aa*/ 	.short	(.L_31 - .L_30)
.L_30:
        /*00ac*/ 	.word	0x00000000
        /*00b0*/ 	.short	0x0003
        /*00b2*/ 	.short	0x0018
        /*00b4*/ 	.byte	0x00, 0xf0, 0x11, 0x00


	//----- nvinfo : EIATTR_KPARAM_INFO
	.align		4
.L_31:
        /*00b8*/ 	.byte	0x04, 0x17
        /*00ba*/ 	.short	(.L_33 - .L_32)
.L_32:
        /*00bc*/ 	.word	0x00000000
        /*00c0*/ 	.short	0x0002
        /*00c2*/ 	.short	0x0010
        /*00c4*/ 	.byte	0x00, 0xf4, 0x21, 0x00


	//----- nvinfo : EIATTR_KPARAM_INFO
	.align		4
.L_33:
        /*00c8*/ 	.byte	0x04, 0x17
        /*00ca*/ 	.short	(.L_35 - .L_34)
.L_34:
        /*00cc*/ 	.word	0x00000000
        /*00d0*/ 	.short	0x0001
        /*00d2*/ 	.short	0x0008
        /*00d4*/ 	.byte	0x00, 0xf0, 0x11, 0x00


	//----- nvinfo : EIATTR_KPARAM_INFO
	.align		4
.L_35:
        /*00d8*/ 	.byte	0x04, 0x17
        /*00da*/ 	.short	(.L_37 - .L_36)
.L_36:
        /*00dc*/ 	.word	0x00000000
        /*00e0*/ 	.short	0x0000
        /*00e2*/ 	.short	0x0000
        /*00e4*/ 	.byte	0x00, 0xf4, 0x21, 0x00


	//----- nvinfo : EIATTR_MAXREG_COUNT
	.align		4
.L_37:
        /*00e8*/ 	.byte	0x03, 0x1b
        /*00ea*/ 	.short	0x00ff


	//----- nvinfo : EIATTR_COOP_GROUP_MASK_REGIDS
	.align		4
        /*00ec*/ 	.byte	0x04, 0x29
        /*00ee*/ 	.short	(.L_39 - .L_38)


	//   ....[0]....
.L_38:
        /*00f0*/ 	.word	0xffffffff


	//   ....[1]....
        /*00f4*/ 	.word	0xffffffff


	//   ....[2]....
        /*00f8*/ 	.word	0xffffffff


	//   ....[3]....
        /*00fc*/ 	.word	0xffffffff


	//   ....[4]....
        /*0100*/ 	.word	0xffffffff


	//   ....[5]....
        /*0104*/ 	.word	0xffffffff


	//   ....[6]....
        /*0108*/ 	.word	0xffffffff


	//   ....[7]....
        /*010c*/ 	.word	0xffffffff


	//----- nvinfo : EIATTR_COOP_GROUP_INSTR_OFFSETS
	.align		4
.L_39:
        /*0110*/ 	.byte	0x04, 0x28
        /*0112*/ 	.short	(.L_41 - .L_40)


	//   ....[0]....
.L_40:
        /*0114*/ 	.word	0x000008c0


	//   ....[1]....
        /*0118*/ 	.word	0x00000920


	//   ....[2]....
        /*011c*/ 	.word	0x00000940


	//   ....[3]....
        /*0120*/ 	.word	0x00000960


	//   ....[4]....
        /*0124*/ 	.word	0x00000980


	//   ....[5]....
        /*0128*/ 	.word	0x000009f0


	//   ....[6]....
        /*012c*/ 	.word	0x00000a10


	//   ....[7]....
        /*0130*/ 	.word	0x00000a40


	//----- nvinfo : EIATTR_EXIT_INSTR_OFFSETS
	.align		4
.L_41:
        /*0134*/ 	.byte	0x04, 0x1c
        /*0136*/ 	.short	(.L_43 - .L_42)


	//   ....[0]....
.L_42:
        /*0138*/ 	.word	0x00001100


	//   ....[1]....
        /*013c*/ 	.word	0x00001130


	//----- nvinfo : EIATTR_REQNTID
	.align		4
.L_43:
        /*0140*/ 	.byte	0x04, 0x10
        /*0142*/ 	.short	(.L_45 - .L_44)
.L_44:
        /*0144*/ 	.word	0x00000100
        /*0148*/ 	.word	0x00000001
        /*014c*/ 	.word	0x00000001
.L_45:


//--------------------- .nv.callgraph             --------------------------
	.section	.nv.callgraph,"",@"SHT_CUDA_CALLGRAPH"
	.align	4
	.sectionentsize	8
	.align		4
        /*0000*/ 	.word	0x00000000
	.align		4
        /*0004*/ 	.word	0xffffffff
	.align		4
        /*0008*/ 	.word	0x00000000
	.align		4
        /*000c*/ 	.word	0xfffffffe
	.align		4
        /*0010*/ 	.word	0x00000000
	.align		4
        /*0014*/ 	.word	0xfffffffd
	.align		4
        /*0018*/ 	.word	0x00000000
	.align		4
        /*001c*/ 	.word	0xfffffffc


//--------------------- .nv.rel.action            --------------------------
	.section	.nv.rel.action,"",@"SHT_CUDA_RELOCINFO"
	.align	8
	.sectionentsize	8
        /*0000*/ 	.byte	0x73, 0x00, 0x00, 0x00, 0x00, 0x00, 0x00, 0x00, 0x00, 0x00, 0x00, 0x11, 0x25, 0x00, 0x05, 0x36


//--------------------- .nv.constant0._rms_norm_backward_kernel --------------------------
	.section	.nv.constant0._rms_norm_backward_kernel,"a",@progbits
	.sectionflags	@""
	.align	4
.nv.constant0._rms_norm_backward_kernel:
	.zero		440


//--------------------- .text._rms_norm_backward_kernel --------------------------
	.section	.text._rms_norm_backward_kernel,"ax",@progbits
	.sectionflags	@"SHF_BARRIERS=1"
	.sectioninfo	@"SHI_REGISTERS=63"
	.align	128
        .global         _rms_norm_backward_kernel
        .type           _rms_norm_backward_kernel,@function
        .size           _rms_norm_backward_kernel,(.L_x_3 - _rms_norm_backward_kernel)
        .other          _rms_norm_backward_kernel,@"STO_CUDA_ENTRY STV_DEFAULT"
_rms_norm_backward_kernel:
.text._rms_norm_backward_kernel:
[----:B------:R-:W-:Y:S02]  /*0000*/  MOV R1, c[0x0][0x28] ;  /* 0x00000a0000017a02 */ /* 0x000fe40000000f00 */
[----:B------:R-:W0:Y:S01]  /*0010*/  S2R R3, SR_TID.X ;  /* 0x0000000000037919 */ /* 0x000e220000002100 */
[----:B------:R-:W-:Y:S01]  /*0020*/  IMAD.MOV.U32 R7, RZ, RZ, 0x2 ;  /* 0x00000002ff077424 */ /* 0x000fe200078e00ff */
[----:B------:R-:W-:Y:S01]  /*0030*/  CS2R R8, SRZ ;  /* 0x0000000000087805 */ /* 0x000fe2000001ff00 */
[----:B------:R-:W-:Y:S01]  /*0040*/  CS2R R10, SRZ ;  /* 0x00000000000a7805 */ /* 0x000fe2000001ff00 */
[----:B------:R-:W-:Y:S01]  /*0050*/  ULDC.64 UR4, c[0x0][0x118] ;  /* 0x0000460000047ab9 */ /* 0x000fe20000000a00 */
[----:B0-----:R-:W-:-:S04]  /*0060*/  SHF.L.U32 R0, R3, 0x3, RZ ;  /* 0x0000000303007819 */ /* 0x001fc800000006ff */
[----:B------:R-:W-:-:S04]  /*0070*/  LOP3.LUT R0, R0, 0x7f8, RZ, 0xc0, !PT ;  /* 0x000007f800007812 */ /* 0x000fc800078ec0ff */
[C---:B------:R-:W-:Y:S01]  /*0080*/  ISETP.GE.AND P1, PT, R0.reuse, c[0x0][0x1b0], PT ;  /* 0x00006c0000007a0c */ /* 0x040fe20003f26270 */
[----:B------:R-:W-:-:S12]  /*0090*/  IMAD.WIDE.U32 R6, R0, R7, c[0x0][0x190] ;  /* 0x0000640000067625 */ /* 0x000fd800078e0007 */
[----:B------:R-:W2:Y:S01]  /*00a0*/  @!P1 LDG.E.128 R8, [R6.64] ;  /* 0x0000000406089981 */ /* 0x000ea2000c1e1d00 */
[----:B------:R-:W-:Y:S01]  /*00b0*/  CS2R R16, SRZ ;  /* 0x0000000000107805 */ /* 0x000fe2000001ff00 */
[----:B------:R-:W-:Y:S01]  /*00c0*/  CS2R R18, SRZ ;  /* 0x0000000000127805 */ /* 0x000fe2000001ff00 */
[----:B------:R-:W-:Y:S01]  /*00d0*/  CS2R R28, SRZ ;  /* 0x00000000001c7805 */ /* 0x000fe2000001ff00 */
[----:B------:R-:W0:Y:S01]  /*00e0*/  S2R R4, SR_CTAID.X ;  /* 0x0000000000047919 */ /* 0x000e220000002500 */
[----:B------:R-:W-:Y:S01]  /*00f0*/  CS2R R30, SRZ ;  /* 0x00000000001e7805 */ /* 0x000fe2000001ff00 */
[----:B0-----:R-:W-:-:S05]  /*0100*/  IMAD R32, R4, 0xb, RZ ;  /* 0x0000000b04207824 */ /* 0x001fca00078e02ff */
[----:B------:R-:W-:-:S04]  /*0110*/  IADD3 R0, R32, 0xb, RZ ;  /* 0x0000000b20007810 */ /* 0x000fc80007ffe0ff */
[----:B------:R-:W-:-:S04]  /*0120*/  IMNMX R5, R0, c[0x0][0x1ac], PT ;  /* 0x00006b0000057a17 */ /* 0x000fc80003800200 */
[----:B------:R-:W-:Y:S02]  /*0130*/  ISETP.GT.AND P0, PT, R5, R32, PT ;  /* 0x000000200500720c */ /* 0x000fe40003f04270 */
[----:B--2---:R-:W-:Y:S02]  /*0140*/  SEL R14, R8, RZ, !P1 ;  /* 0x000000ff080e7207 */ /* 0x004fe40004800000 */
[----:B------:R-:W-:Y:S02]  /*0150*/  SEL R20, R9, RZ, !P1 ;  /* 0x000000ff09147207 */ /* 0x000fe40004800000 */
[----:B------:R-:W-:Y:S02]  /*0160*/  SEL R24, R10, RZ, !P1 ;  /* 0x000000ff0a187207 */ /* 0x000fe40004800000 */
[----:B------:R-:W-:-:S05]  /*0170*/  SEL R25, R11, RZ, !P1 ;  /* 0x000000ff0b197207 */ /* 0x000fca0004800000 */
[----:B------:R-:W-:Y:S05]  /*0180*/  @!P0 BRA `(.L_x_0) ;  /* 0x00000e5000008947 */ /* 0x000fea0003800000 */
[----:B------:R-:W-:Y:S01]  /*0190*/  I2FP.F32.S32 R6, c[0x0][0x1b0] ;  /* 0x00006c0000067a45 */ /* 0x000fe20000201400 */
[C---:B------:R-:W-:Y:S01]  /*01a0*/  IMAD R11, R32.reuse, c[0x0][0x188], RZ ;  /* 0x00006200200b7a24 */ /* 0x040fe200078e02ff */
[----:B------:R-:W-:Y:S01]  /*01b0*/  MOV R15, 0x3e800000 ;  /* 0x3e800000000f7802 */ /* 0x000fe20000000f00 */
[----:B------:R-:W-:Y:S01]  /*01c0*/  IMAD R13, R32, c[0x0][0x178], RZ ;  /* 0x00005e00200d7a24 */ /* 0x000fe200078e02ff */
[----:B------:R-:W-:Y:S01]  /*01d0*/  FSETP.GT.AND P2, PT, |R6|, 8.50705917302346158658e+37, PT ;  /* 0x7e8000000600780b */ /* 0x000fe20003f44200 */
[----:B------:R-:W-:Y:S01]  /*01e0*/  IMAD R7, R32, c[0x0][0x168], RZ ;  /* 0x00005a0020077a24 */ /* 0x000fe200078e02ff */
[----:B------:R-:W-:Y:S01]  /*01f0*/  FSETP.GEU.AND P0, PT, |R6|, 1.175494350822287508e-38, PT ;  /* 0x008000000600780b */ /* 0x000fe20003f0e200 */
[----:B------:R-:W-:Y:S01]  /*0200*/  IMAD.MOV.U32 R33, RZ, RZ, 0x4 ;  /* 0x00000004ff217424 */ /* 0x000fe200078e00ff */
[----:B------:R-:W-:Y:S01]  /*0210*/  LOP3.LUT R8, R3, 0xff, RZ, 0xc0, !PT ;  /* 0x000000ff03087812 */ /* 0x000fe200078ec0ff */
[----:B------:R-:W-:Y:S01]  /*0220*/  IMAD.U32 R18, R20, 0x10000, RZ ;  /* 0x0001000014127824 */ /* 0x000fe200078e00ff */
[----:B------:R-:W-:-:S02]  /*0230*/  FSEL R15, R15, 1, P2 ;  /* 0x3f8000000f0f7808 */ /* 0x000fc40001000000 */
[----:B------:R-:W-:Y:S01]  /*0240*/  PRMT R2, R14, 0x7632, R2 ;  /* 0x000076320e027816 */ /* 0x000fe20000000002 */
[----:B------:R-:W-:Y:S01]  /*0250*/  IMAD.WIDE.U32 R8, R8, 0x10, RZ ;  /* 0x0000001008087825 */ /* 0x000fe200078e00ff */
[----:B------:R-:W-:Y:S02]  /*0260*/  PRMT R16, R24, 0x7632, R16 ;  /* 0x0000763218107816 */ /* 0x000fe40000000010 */
[----:B------:R-:W-:Y:S01]  /*0270*/  PRMT R17, R25, 0x7632, R17 ;  /* 0x0000763219117816 */ /* 0x000fe20000000011 */
[----:B------:R-:W-:Y:S01]  /*0280*/  @P2 FMUL R6, R6, 0.25 ;  /* 0x3e80000006062820 */ /* 0x000fe20000400000 */
[----:B------:R-:W-:Y:S01]  /*0290*/  IADD3 R5, -R32, R5, RZ ;  /* 0x0000000520057210 */ /* 0x000fe20007ffe1ff */
[----:B------:R-:W-:Y:S01]  /*02a0*/  @!P0 FMUL R15, R15, 16777216 ;  /* 0x4b8000000f0f8820 */ /* 0x000fe20000400000 */
[----:B------:R-:W-:Y:S01]  /*02b0*/  IMAD.WIDE R10, R11, 0x2, R8 ;  /* 0x000000020b0a7825 */ /* 0x000fe200078e0208 */
[----:B------:R-:W-:Y:S01]  /*02c0*/  @!P0 FMUL R6, R6, 16777216 ;  /* 0x4b80000006068820 */ /* 0x000fe20000400000 */
[----:B------:R-:W-:-:S02]  /*02d0*/  SHF.L.U32 R14, R14, 0x10, RZ ;  /* 0x000000100e0e7819 */ /* 0x000fc400000006ff */
[--C-:B------:R-:W-:Y:S01]  /*02e0*/  IMAD.WIDE R12, R13, 0x2, R8.reuse ;  /* 0x000000020d0c7825 */ /* 0x100fe200078e0208 */
[----:B------:R-:W-:Y:S02]  /*02f0*/  IADD3 R36, P2, R10, c[0x0][0x180], RZ ;  /* 0x000060000a247a10 */ /* 0x000fe40007f5e0ff */
[----:B------:R-:W0:Y:S01]  /*0300*/  MUFU.RCP R6, R6 ;  /* 0x0000000600067308 */ /* 0x000e220000001000 */
[----:B------:R-:W-:Y:S01]  /*0310*/  IMAD.WIDE R8, R7, 0x2, R8 ;  /* 0x0000000207087825 */ /* 0x000fe200078e0208 */
[----:B------:R-:W-:Y:S01]  /*0320*/  IADD3 R0, P3, R12, c[0x0][0x170], RZ ;  /* 0x00005c000c007a10 */ /* 0x000fe20007f7e0ff */
[----:B------:R-:W-:Y:S01]  /*0330*/  FADD R14, R14, c[0x0][0x1b4] ;  /* 0x00006d000e0e7621 */ /* 0x000fe20000000000 */
[----:B------:R-:W-:Y:S01]  /*0340*/  SHF.L.U32 R24, R24, 0x10, RZ ;  /* 0x0000001018187819 */ /* 0x000fe200000006ff */
[----:B------:R-:W-:Y:S01]  /*0350*/  IMAD.WIDE R32, R32, R33, c[0x0][0x198] ;  /* 0x0000660020207625 */ /* 0x000fe200078e0221 */
[----:B------:R-:W-:Y:S02]  /*0360*/  IADD3 R34, P4, R8, c[0x0][0x160], RZ ;  /* 0x0000580008227a10 */ /* 0x000fe40007f9e0ff */
[----:B------:R-:W-:Y:S01]  /*0370*/  SHF.L.U32 R25, R25, 0x10, RZ ;  /* 0x0000001019197819 */ /* 0x000fe200000006ff */
[----:B------:R-:W-:Y:S01]  /*0380*/  FADD R24, R24, c[0x0][0x1b4] ;  /* 0x00006d0018187621 */ /* 0x000fe20000000000 */
[----:B------:R-:W-:-:S02]  /*0390*/  SHF.L.U32 R2, R2, 0x10, RZ ;  /* 0x0000001002027819 */ /* 0x000fc400000006ff */
[----:B------:R-:W-:Y:S01]  /*03a0*/  SHF.L.U32 R16, R16, 0x10, RZ ;  /* 0x0000001010107819 */ /* 0x000fe200000006ff */
[----:B------:R-:W-:Y:S01]  /*03b0*/  FADD R25, R25, c[0x0][0x1b4] ;  /* 0x00006d0019197621 */ /* 0x000fe20000000000 */
[----:B------:R-:W-:Y:S01]  /*03c0*/  SHF.L.U32 R17, R17, 0x10, RZ ;  /* 0x0000001011117819 */ /* 0x000fe200000006ff */
[----:B------:R-:W-:Y:S01]  /*03d0*/  FADD R27, R2, c[0x0][0x1b4] ;  /* 0x00006d00021b7621 */ /* 0x000fe20000000000 */
[----:B0-----:R-:W-:Y:S01]  /*03e0*/  FFMA R6, R6, -R15, RZ ;  /* 0x8000000f06067223 */ /* 0x001fe200000000ff */
[----:B------:R-:W-:Y:S01]  /*03f0*/  PRMT R15, R20, 0x7632, R15 ;  /* 0x00007632140f7816 */ /* 0x000fe2000000000f */
[----:B------:R-:W-:Y:S01]  /*0400*/  FADD R29, R16, c[0x0][0x1b4] ;  /* 0x00006d00101d7621 */ /* 0x000fe20000000000 */
[----:B------:R-:W-:Y:S01]  /*0410*/  LOP3.LUT P0, RZ, R3, 0x7, RZ, 0xc0, !PT ;  /* 0x0000000703ff7812 */ /* 0x000fe2000780c0ff */
[----:B------:R-:W-:Y:S01]  /*0420*/  FADD R30, R17, c[0x0][0x1b4] ;  /* 0x00006d00111e7621 */ /* 0x000fe20000000000 */
[----:B------:R-:W-:Y:S01]  /*0430*/  SHF.R.U32.HI R26, RZ, 0x3, R3 ;  /* 0x00000003ff1a7819 */ /* 0x000fe20000011603 */
[----:B------:R-:W-:Y:S01]  /*0440*/  IMAD.U32 R28, R15, 0x10000, RZ ;  /* 0x000100000f1c7824 */ /* 0x000fe200078e00ff */
[----:B------:R-:W-:Y:S01]  /*0450*/  MOV R7, R33 ;  /* 0x0000002100077202 */ /* 0x000fe20000000f00 */
[----:B------:R-:W-:Y:S01]  /*0460*/  IMAD.MOV.U32 R33, RZ, RZ, RZ ;  /* 0x000000ffff217224 */ /* 0x000fe200078e00ff */
[----:B------:R-:W-:Y:S01]  /*0470*/  IADD3.X R37, R11, c[0x0][0x184], RZ, P2, !PT ;  /* 0x000061000b257a10 */ /* 0x000fe200017fe4ff */
[----:B------:R-:W-:Y:S01]  /*0480*/  FADD R15, R18, c[0x0][0x1b4] ;  /* 0x00006d00120f7621 */ /* 0x000fe20000000000 */
[----:B------:R-:W-:Y:S01]  /*0490*/  IADD3.X R39, R13, c[0x0][0x174], RZ, P3, !PT ;  /* 0x00005d000d277a10 */ /* 0x000fe20001ffe4ff */
[----:B------:R-:W-:Y:S01]  /*04a0*/  CS2R R10, SRZ ;  /* 0x00000000000a7805 */ /* 0x000fe2000001ff00 */
[----:B------:R-:W-:Y:S01]  /*04b0*/  IADD3.X R35, R9, c[0x0][0x164], RZ, P4, !PT ;  /* 0x0000590009237a10 */ /* 0x000fe200027fe4ff */
[----:B------:R-:W-:Y:S01]  /*04c0*/  CS2R R12, SRZ ;  /* 0x00000000000c7805 */ /* 0x000fe2000001ff00 */
[C---:B------:R-:W-:Y:S01]  /*04d0*/  ISETP.GE.AND P2, PT, R3.reuse, 0x8, PT ;  /* 0x000000080300780c */ /* 0x040fe20003f46270 */
[----:B------:R-:W-:Y:S01]  /*04e0*/  CS2R R8, SRZ ;  /* 0x0000000000087805 */ /* 0x000fe2000001ff00 */
[----:B------:R-:W-:Y:S01]  /*04f0*/  MOV R31, RZ ;  /* 0x000000ff001f7202 */ /* 0x000fe20000000f00 */
[----:B------:R-:W-:Y:S01]  /*0500*/  FADD R28, R28, c[0x0][0x1b4] ;  /* 0x00006d001c1c7621 */ /* 0x000fe20000000000 */
[----:B------:R-:W-:-:S02]  /*0510*/  ISETP.LT.AND P0, PT, R3, 0x8, !P0 ;  /* 0x000000080300780c */ /* 0x000fc40004701270 */
[----:B------:R-:W-:Y:S02]  /*0520*/  LOP3.LUT R26, R26, 0x1c, RZ, 0xc0, !PT ;  /* 0x0000001c1a1a7812 */ /* 0x000fe400078ec0ff */
.L_x_1:
[----:B------:R-:W-:Y:S01]  /*0530*/  CS2R R16, SRZ ;  /* 0x0000000000107805 */ /* 0x000fe2000001ff00 */
[----:B------:R-:W-:Y:S01]  /*0540*/  CS2R R18, SRZ ;  /* 0x0000000000127805 */ /* 0x000fe2000001ff00 */
[----:B------:R-:W-:Y:S01]  /*0550*/  CS2R R20, SRZ ;  /* 0x0000000000147805 */ /* 0x000fe2000001ff00 */
[----:B------:R-:W-:-:S04]  /*0560*/  CS2R R22, SRZ ;  /* 0x0000000000167805 */ /* 0x000fc8000001ff00 */
[----:B------:R-:W2:Y:S04]  /*0570*/  @!P1 LDG.E.128 R16, [R34.64] ;  /* 0x0000000422109981 */ /* 0x000ea8000c1e1d00 */
[----:B------:R-:W3:Y:S01]  /*0580*/  @!P1 LDG.E.128 R20, [R36.64] ;  /* 0x0000000424149981 */ /* 0x000ee2000c1e1d00 */
[----:B------:R-:W-:Y:S02]  /*0590*/  LOP3.LUT P3, RZ, R3, 0x1f, RZ, 0xc0, !PT ;  /* 0x0000001f03ff7812 */ /* 0x000fe4000786c0ff */
[----:B--2---:R-:W-:Y:S02]  /*05a0*/  SEL R16, R16, RZ, !P1 ;  /* 0x000000ff10107207 */ /* 0x004fe40004800000 */
[----:B------:R-:W-:Y:S02]  /*05b0*/  SEL R40, R17, RZ, !P1 ;  /* 0x000000ff11287207 */ /* 0x000fe40004800000 */
[----:B---3--:R-:W-:Y:S01]  /*05c0*/  SEL R49, R20, RZ, !P1 ;  /* 0x000000ff14317207 */ /* 0x008fe20004800000 */
[C---:B------:R-:W-:Y:S01]  /*05d0*/  IMAD.U32 R45, R16.reuse, 0x10000, RZ ;  /* 0x00010000102d7824 */ /* 0x040fe200078e00ff */
[----:B------:R-:W-:-:S02]  /*05e0*/  PRMT R17, R16, 0x7632, R17 ;  /* 0x0000763210117816 */ /* 0x000fc40000000011 */
[----:B------:R-:W-:Y:S02]  /*05f0*/  SEL R43, R22, RZ, !P1 ;  /* 0x000000ff162b7207 */ /* 0x000fe40004800000 */
[C---:B------:R-:W-:Y:S01]  /*0600*/  PRMT R22, R49.reuse, 0x7632, R22 ;  /* 0x0000763231167816 */ /* 0x040fe20000000016 */
[----:B------:R-:W-:Y:S01]  /*0610*/  IMAD.U32 R49, R49, 0x10000, RZ ;  /* 0x0001000031317824 */ /* 0x000fe200078e00ff */
[----:B------:R-:W-:Y:S02]  /*0620*/  SHF.L.U32 R44, R17, 0x10, RZ ;  /* 0x00000010112c7819 */ /* 0x000fe400000006ff */
[----:B------:R-:W-:Y:S02]  /*0630*/  SHF.L.U32 R22, R22, 0x10, RZ ;  /* 0x0000001016167819 */ /* 0x000fe400000006ff */
[----:B------:R-:W-:Y:S01]  /*0640*/  SEL R50, R21, RZ, !P1 ;  /* 0x000000ff15327207 */ /* 0x000fe20004800000 */
[----:B------:R-:W-:Y:S01]  /*0650*/  FMUL R47, R27, R44 ;  /* 0x0000002c1b2f7220 */ /* 0x000fe20000400000 */
[----:B------:R-:W-:Y:S01]  /*0660*/  PRMT R42, R40, 0x7632, R42 ;  /* 0x00007632282a7816 */ /* 0x000fe2000000002a */
[----:B------:R-:W-:Y:S01]  /*0670*/  FMUL R44, R14, R45 ;  /* 0x0000002d0e2c7220 */ /* 0x000fe20000400000 */
[----:B------:R-:W-:Y:S01]  /*0680*/  SHF.L.U32 R46, R40, 0x10, RZ ;  /* 0x00000010282e7819 */ /* 0x000fe200000006ff */
[----:B------:R-:W-:Y:S01]  /*0690*/  FMUL R48, R22, R47 ;  /* 0x0000002f16307220 */ /* 0x000fe20000400000 */
[----:B------:R-:W-:-:S02]  /*06a0*/  PRMT R56, R50, 0x7632, R56 ;  /* 0x0000763232387816 */ /* 0x000fc40000000038 */
[----:B------:R-:W-:Y:S01]  /*06b0*/  SEL R18, R18, RZ, !P1 ;  /* 0x000000ff12127207 */ /* 0x000fe20004800000 */
[----:B------:R-:W-:Y:S01]  /*06c0*/  FMUL R17, R15, R46 ;  /* 0x0000002e0f117220 */ /* 0x000fe20000400000 */
[----:B------:R-:W-:Y:S01]  /*06d0*/  SHF.L.U32 R50, R50, 0x10, RZ ;  /* 0x0000001032327819 */ /* 0x000fe200000006ff */
[----:B------:R-:W-:Y:S01]  /*06e0*/  FFMA R51, R49, R44, R48 ;  /* 0x0000002c31337223 */ /* 0x000fe20000000030 */
[----:B------:R-:W-:Y:S01]  /*06f0*/  SHF.L.U32 R45, R42, 0x10, RZ ;  /* 0x000000102a2d7819 */ /* 0x000fe200000006ff */
[C---:B------:R-:W-:Y:S01]  /*0700*/  IMAD.U32 R41, R18.reuse, 0x10000, RZ ;  /* 0x0001000012297824 */ /* 0x040fe200078e00ff */
[----:B------:R-:W-:Y:S01]  /*0710*/  PRMT R21, R18, 0x7632, R21 ;  /* 0x0000763212157816 */ /* 0x000fe20000000015 */
[----:B------:R-:W-:Y:S01]  /*0720*/  IMAD.U32 R56, R56, 0x10000, RZ ;  /* 0x0001000038387824 */ /* 0x000fe200078e00ff */
[----:B------:R-:W-:Y:S01]  /*0730*/  FFMA R51, R50, R17, R51 ;  /* 0x0000001132337223 */ /* 0x000fe20000000033 */
[----:B------:R-:W-:Y:S01]  /*0740*/  FMUL R45, R28, R45 ;  /* 0x0000002d1c2d7220 */ /* 0x000fe20000400000 */
[----:B------:R-:W-:Y:S01]  /*0750*/  PRMT R52, R43, 0x7632, R52 ;  /* 0x000076322b347816 */ /* 0x000fe20000000034 */
[----:B------:R-:W-:Y:S01]  /*0760*/  FMUL R42, R24, R41 ;  /* 0x00000029182a7220 */ /* 0x000fe20000400000 */
[----:B------:R-:W-:Y:S01]  /*0770*/  SEL R19, R19, RZ, !P1 ;  /* 0x000000ff13137207 */ /* 0x000fe20004800000 */
[----:B------:R-:W-:Y:S01]  /*0780*/  FFMA R48, R56, R45, R51 ;  /* 0x0000002d38307223 */ /* 0x000fe20000000033 */
[----:B------:R-:W-:-:S02]  /*0790*/  SHF.L.U32 R43, R43, 0x10, RZ ;  /* 0x000000102b2b7819 */ /* 0x000fc400000006ff */
[----:B------:R-:W-:Y:S02]  /*07a0*/  SHF.L.U32 R46, R21, 0x10, RZ ;  /* 0x00000010152e7819 */ /* 0x000fe400000006ff */
[----:B------:R-:W-:Y:S01]  /*07b0*/  SEL R23, R23, RZ, !P1 ;  /* 0x000000ff17177207 */ /* 0x000fe20004800000 */
[----:B------:R-:W-:Y:S01]  /*07c0*/  FFMA R21, R43, R42, R48 ;  /* 0x0000002a2b157223 */ /* 0x000fe20000000030 */
[----:B------:R-:W-:Y:S01]  /*07d0*/  PRMT R20, R19, 0x7632, R20 ;  /* 0x0000763213147816 */ /* 0x000fe20000000014 */
[----:B------:R-:W-:Y:S01]  /*07e0*/  FMUL R41, R29, R46 ;  /* 0x0000002e1d297220 */ /* 0x000fe20000400000 */
[----:B------:R-:W-:Y:S01]  /*07f0*/  SHF.L.U32 R38, R19, 0x10, RZ ;  /* 0x0000001013267819 */ /* 0x000fe200000006ff */
[C---:B------:R-:W-:Y:S01]  /*0800*/  IMAD.U32 R46, R23.reuse, 0x10000, RZ ;  /* 0x00010000172e7824 */ /* 0x040fe200078e00ff */
[----:B------:R-:W-:Y:S02]  /*0810*/  SHF.L.U32 R52, R52, 0x10, RZ ;  /* 0x0000001034347819 */ /* 0x000fe400000006ff */
[----:B------:R-:W-:Y:S01]  /*0820*/  PRMT R54, R23, 0x7632, R54 ;  /* 0x0000763217367816 */ /* 0x000fe20000000036 */
[----:B------:R-:W-:Y:S01]  /*0830*/  FMUL R23, R25, R38 ;  /* 0x0000002619177220 */ /* 0x000fe20000400000 */
[----:B------:R-:W-:Y:S01]  /*0840*/  SHF.L.U32 R51, R20, 0x10, RZ ;  /* 0x0000001014337819 */ /* 0x000fe200000006ff */
[----:B------:R-:W-:Y:S01]  /*0850*/  FFMA R21, R52, R41, R21 ;  /* 0x0000002934157223 */ /* 0x000fe20000000015 */
[----:B------:R-:W-:-:S02]  /*0860*/  SHF.L.U32 R54, R54, 0x10, RZ ;  /* 0x0000001036367819 */ /* 0x000fc400000006ff */
[----:B------:R-:W-:Y:S01]  /*0870*/  MOV R20, R32 ;  /* 0x0000002000147202 */ /* 0x000fe20000000f00 */
[----:B------:R-:W-:Y:S01]  /*0880*/  FMUL R51, R30, R51 ;  /* 0x000000331e337220 */ /* 0x000fe20000400000 */
[----:B------:R-:W-:-:S04]  /*0890*/  FFMA R21, R46, R23, R21 ;  /* 0x000000172e157223 */ /* 0x000fc80000000015 */
[----:B------:R-:W-:Y:S01]  /*08a0*/  FFMA R38, R54, R51, R21 ;  /* 0x0000003336267223 */ /* 0x000fe20000000015 */
[----:B------:R-:W-:-:S04]  /*08b0*/  IMAD.MOV.U32 R21, RZ, RZ, R7 ;  /* 0x000000ffff157224 */ /* 0x000fc800078e0007 */
[----:B------:R-:W0:Y:S04]  /*08c0*/  SHFL.BFLY PT, R55, R38, 0x10, 0x1f ;  /* 0x0e001f0026377f89 */ /* 0x000e2800000e0000 */
[----:B------:R1:W2:Y:S01]  /*08d0*/  LDG.E R53, [R20.64] ;  /* 0x0000000414357981 */ /* 0x0002a2000c1e1900 */
[----:B------:R-:W-:-:S03]  /*08e0*/  IADD3 R5, R5, -0x1, RZ ;  /* 0xffffffff05057810 */ /* 0x000fc60007ffe0ff */
[----:B------:R-:W-:Y:S01]  /*08f0*/  BAR.SYNC.DEFER_BLOCKING 0x0 ;  /* 0x0000000000007b1d */ /* 0x000fe20000010000 */
[----:B------:R-:W-:Y:S01]  /*0900*/  ISETP.NE.AND P4, PT, R5, RZ, PT ;  /* 0x000000ff0500720c */ /* 0x000fe20003f85270 */
[----:B0-----:R-:W-:-:S05]  /*0910*/  FADD R55, R38, R55 ;  /* 0x0000003726377221 */ /* 0x001fca0000000000 */
[----:B------:R-:W0:Y:S02]  /*0920*/  SHFL.BFLY PT, R48, R55, 0x8, 0x1f ;  /* 0x0d001f0037307f89 */ /* 0x000e2400000e0000 */
[----:B0-----:R-:W-:-:S05]  /*0930*/  FADD R48, R55, R48 ;  /* 0x0000003037307221 */ /* 0x001fca0000000000 */
[----:B------:R-:W0:Y:S02]  /*0940*/  SHFL.BFLY PT, R57, R48, 0x4, 0x1f ;  /* 0x0c801f0030397f89 */ /* 0x000e2400000e0000 */
[----:B0-----:R-:W-:-:S05]  /*0950*/  FADD R57, R48, R57 ;  /* 0x0000003930397221 */ /* 0x001fca0000000000 */
[----:B------:R-:W0:Y:S02]  /*0960*/  SHFL.BFLY PT, R58, R57, 0x2, 0x1f ;  /* 0x0c401f00393a7f89 */ /* 0x000e2400000e0000 */
[----:B0-----:R-:W-:-:S05]  /*0970*/  FADD R58, R57, R58 ;  /* 0x0000003a393a7221 */ /* 0x001fca0000000000 */
[----:B------:R-:W0:Y:S02]  /*0980*/  SHFL.BFLY PT, R59, R58, 0x1, 0x1f ;  /* 0x0c201f003a3b7f89 */ /* 0x000e2400000e0000 */
[----:B0-----:R-:W-:-:S05]  /*0990*/  FADD R59, R58, R59 ;  /* 0x0000003b3a3b7221 */ /* 0x001fca0000000000 */
[----:B------:R-:W-:Y:S04]  /*09a0*/  @!P3 STS [R26], R59 ;  /* 0x0000003b1a00b388 */ /* 0x000fe80000000800 */
[----:B------:R-:W-:Y:S01]  /*09b0*/  BAR.SYNC.DEFER_BLOCKING 0x0 ;  /* 0x0000000000007b1d */ /* 0x000fe20000010000 */
[----:B------:R-:W-:-:S04]  /*09c0*/  IADD3 R32, P3, R32, 0x4, RZ ;  /* 0x0000000420207810 */ /* 0x000fc80007f7e0ff */
[----:B------:R-:W-:Y:S01]  /*09d0*/  IADD3.X R7, RZ, R7, RZ, P3, !PT ;  /* 0x00000007ff077210 */ /* 0x000fe20001ffe4ff */
[----:B------:R-:W1:Y:S04]  /*09e0*/  @!P2 LDS R2, [R3.X4] ;  /* 0x000000000302a984 */ /* 0x000e680000004800 */
[----:B-1----:R-:W0:Y:S02]  /*09f0*/  SHFL.BFLY PT, R21, R2, 0x4, 0x1f ;  /* 0x0c801f0002157f89 */ /* 0x002e2400000e0000 */
[----:B0-----:R-:W-:-:S05]  /*0a00*/  FADD R21, R2, R21 ;  /* 0x0000001502157221 */ /* 0x001fca0000000000 */
[----:B------:R-:W0:Y:S02]  /*0a10*/  SHFL.BFLY PT, R20, R21, 0x2, 0x1f ;  /* 0x0c401f0015147f89 */ /* 0x000e2400000e0000 */
[----:B0-----:R-:W-:Y:S01]  /*0a20*/  FADD R20, R21, R20 ;  /* 0x0000001415147221 */ /* 0x001fe20000000000 */
[----:B------:R-:W-:-:S04]  /*0a30*/  MOV R21, R39 ;  /* 0x0000002700157202 */ /* 0x000fc80000000f00 */
[----:B------:R-:W0:Y:S02]  /*0a40*/  SHFL.BFLY PT, R55, R20, 0x1, 0x1f ;  /* 0x0c201f0014377f89 */ /* 0x000e2400000e0000 */
[----:B0-----:R-:W-:Y:S01]  /*0a50*/  FADD R58, R20, R55 ;  /* 0x00000037143a7221 */ /* 0x001fe20000000000 */
[----:B------:R-:W-:Y:S02]  /*0a60*/  MOV R55, 0x2 ;  /* 0x0000000200377802 */ /* 0x000fe40000000f00 */
[----:B------:R-:W-:Y:S02]  /*0a70*/  MOV R20, R0 ;  /* 0x0000000000147202 */ /* 0x000fe40000000f00 */
[----:B------:R0:W-:Y:S01]  /*0a80*/  @P0 STS [R3.X4], R58 ;  /* 0x0000003a03000388 */ /* 0x0001e20000004800 */
[----:B------:R-:W-:-:S03]  /*0a90*/  IMAD.WIDE R36, R55, c[0x0][0x188], R36 ;  /* 0x0000620037247a25 */ /* 0x000fc600078e0224 */
[----:B------:R-:W-:Y:S01]  /*0aa0*/  BAR.SYNC.DEFER_BLOCKING 0x0 ;  /* 0x0000000000007b1d */ /* 0x000fe20000010000 */
[----:B------:R-:W-:Y:S01]  /*0ab0*/  IMAD.WIDE R38, R55, c[0x0][0x178], R20 ;  /* 0x00005e0037267a25 */ /* 0x000fe200078e0214 */
[----:B--2---:R-:W-:-:S03]  /*0ac0*/  FMUL R60, R53, R54 ;  /* 0x00000036353c7220 */ /* 0x004fc60000400000 */
[----:B------:R-:W-:Y:S01]  /*0ad0*/  IMAD.WIDE R34, R55, c[0x0][0x168], R34 ;  /* 0x00005a0037227a25 */ /* 0x000fe200078e0222 */
[C---:B------:R-:W-:Y:S01]  /*0ae0*/  FMUL R55, R53.reuse, R52 ;  /* 0x0000003435377220 */ /* 0x040fe20000400000 */
[----:B0-----:R-:W-:Y:S02]  /*0af0*/  FMUL R58, R6, R53 ;  /* 0x00000035063a7220 */ /* 0x001fe40000400000 */
[----:B------:R-:W-:Y:S01]  /*0b00*/  IMAD.MOV.U32 R0, RZ, RZ, R38 ;  /* 0x000000ffff007224 */ /* 0x000fe200078e0026 */
[C---:B------:R-:W-:Y:S01]  /*0b10*/  FMUL R38, R53.reuse, R43 ;  /* 0x0000002b35267220 */ /* 0x040fe20000400000 */
[----:B------:R-:W-:-:S04]  /*0b20*/  FMUL R57, R53, R58 ;  /* 0x0000003a35397220 */ /* 0x000fc80000400000 */
[----:B------:R-:W-:Y:S01]  /*0b30*/  F2FP.BF16.F32.PACK_AB R38, R55, R38 ;  /* 0x000000263726723e */ /* 0x000fe200000010ff */
[----:B------:R-:W-:-:S04]  /*0b40*/  FMUL R55, R53, R46 ;  /* 0x0000002e35377220 */ /* 0x000fc80000400000 */
[----:B------:R-:W-:Y:S01]  /*0b50*/  HFMA2.BF16_V2 R18, R18, R38, -RZ.H0_H0 ;  /* 0x0000002612127231 */ /* 0x000fe200003400ff */
[----:B------:R-:W-:Y:S01]  /*0b60*/  F2FP.BF16.F32.PACK_AB R60, R60, R55 ;  /* 0x000000373c3c723e */ /* 0x000fe200000010ff */
[----:B------:R-:W0:Y:S04]  /*0b70*/  LDS R48, [RZ] ;  /* 0x00000000ff307984 */ /* 0x000e280000000800 */
[----:B------:R-:W-:Y:S01]  /*0b80*/  HFMA2.BF16_V2 R38, R19, R60, -RZ.H0_H0 ;  /* 0x0000003c13267231 */ /* 0x000fe200003400ff */
[----:B0-----:R-:W-:-:S04]  /*0b90*/  FMUL R55, R57, R48 ;  /* 0x0000003039377220 */ /* 0x001fc80000400000 */
[-C--:B------:R-:W-:Y:S01]  /*0ba0*/  FMUL R48, R49, R55.reuse ;  /* 0x0000003731307220 */ /* 0x080fe20000400000 */
[-C--:B------:R-:W-:Y:S01]  /*0bb0*/  FMUL R58, R22, R55.reuse ;  /* 0x00000037163a7220 */ /* 0x080fe20000400000 */
[-C--:B------:R-:W-:Y:S01]  /*0bc0*/  FMUL R46, R46, R55.reuse ;  /* 0x000000372e2e7220 */ /* 0x080fe20000400000 */
[-C--:B------:R-:W-:Y:S01]  /*0bd0*/  FMUL R52, R52, R55.reuse ;  /* 0x0000003734347220 */ /* 0x080fe20000400000 */
[C---:B------:R-:W-:Y:S01]  /*0be0*/  FMUL R48, R53.reuse, R48 ;  /* 0x0000003035307220 */ /* 0x040fe20000400000 */
[C---:B------:R-:W-:Y:S01]  /*0bf0*/  FMUL R58, R53.reuse, R58 ;  /* 0x0000003a353a7220 */ /* 0x040fe20000400000 */
[C---:B------:R-:W-:Y:S01]  /*0c00*/  FMUL R46, R53.reuse, R46 ;  /* 0x0000002e352e7220 */ /* 0x040fe20000400000 */
[C---:B------:R-:W-:Y:S01]  /*0c10*/  FMUL R52, R53.reuse, R52 ;  /* 0x0000003435347220 */ /* 0x040fe20000400000 */
[----:B------:R-:W-:Y:S01]  /*0c20*/  FFMA R44, R53, R44, R48 ;  /* 0x0000002c352c7223 */ /* 0x000fe20000000030 */
[----:B------:R-:W-:Y:S01]  /*0c30*/  FMUL R48, R43, R55 ;  /* 0x000000372b307220 */ /* 0x000fe20000400000 */
[C---:B------:R-:W-:Y:S01]  /*0c40*/  FFMA R47, R53.reuse, R47, R58 ;  /* 0x0000002f352f7223 */ /* 0x040fe2000000003a */
[----:B------:R-:W-:Y:S01]  /*0c50*/  FMUL R58, R50, R55 ;  /* 0x00000037323a7220 */ /* 0x000fe20000400000 */
[C---:B------:R-:W-:Y:S01]  /*0c60*/  FMUL R49, R53.reuse, R49 ;  /* 0x0000003135317220 */ /* 0x040fe20000400000 */
[C---:B------:R-:W-:Y:S01]  /*0c70*/  FMUL R19, R53.reuse, R48 ;  /* 0x0000003035137220 */ /* 0x040fe20000400000 */
[C---:B------:R-:W-:Y:S01]  /*0c80*/  FMUL R22, R53.reuse, R22 ;  /* 0x0000001635167220 */ /* 0x040fe20000400000 */
[C---:B------:R-:W-:Y:S01]  /*0c90*/  FMUL R60, R53.reuse, R58 ;  /* 0x0000003a353c7220 */ /* 0x040fe20000400000 */
[----:B------:R-:W-:Y:S01]  /*0ca0*/  FMUL R58, R56, R55 ;  /* 0x00000037383a7220 */ /* 0x000fe20000400000 */
[C---:B------:R-:W-:Y:S01]  /*0cb0*/  FFMA R42, R53.reuse, R42, R19 ;  /* 0x0000002a352a7223 */ /* 0x040fe20000000013 */
[C---:B------:R-:W-:Y:S01]  /*0cc0*/  FFMA R19, R53.reuse, R23, R46 ;  /* 0x0000001735137223 */ /* 0x040fe2000000002e */
[C---:B------:R-:W-:Y:S01]  /*0cd0*/  FMUL R50, R53.reuse, R50 ;  /* 0x0000003235327220 */ /* 0x040fe20000400000 */
[C---:B------:R-:W-:Y:S01]  /*0ce0*/  FMUL R23, R53.reuse, R56 ;  /* 0x0000003835177220 */ /* 0x040fe20000400000 */
[----:B------:R-:W-:Y:S01]  /*0cf0*/  FMUL R54, R54, R55 ;  /* 0x0000003736367220 */ /* 0x000fe20000400000 */
[C---:B------:R-:W-:Y:S01]  /*0d00*/  FMUL R58, R53.reuse, R58 ;  /* 0x0000003a353a7220 */ /* 0x040fe20000400000 */
[C---:B------:R-:W-:Y:S01]  /*0d10*/  FFMA R41, R53.reuse, R41, R52 ;  /* 0x0000002935297223 */ /* 0x040fe20000000034 */
[----:B------:R-:W-:Y:S01]  /*0d20*/  F2FP.BF16.F32.PACK_AB R22, R22, R49 ;  /* 0x000000311616723e */ /* 0x000fe200000010ff */
[C---:B------:R-:W-:Y:S01]  /*0d30*/  FMUL R54, R53.reuse, R54 ;  /* 0x0000003635367220 */ /* 0x040fe20000400000 */
[----:B------:R-:W-:Y:S01]  /*0d40*/  FFMA R48, R53, R45, R58 ;  /* 0x0000002d35307223 */ /* 0x000fe2000000003a */
[----:B------:R-:W-:Y:S01]  /*0d50*/  F2FP.BF16.F32.PACK_AB R23, R23, R50 ;  /* 0x000000321717723e */ /* 0x000fe200000010ff */
[C---:B------:R-:W-:Y:S01]  /*0d60*/  FFMA R17, R53.reuse, R17, R60 ;  /* 0x0000001135117223 */ /* 0x040fe2000000003c */
[C---:B------:R-:W-:Y:S01]  /*0d70*/  PRMT R43, R18.reuse, 0x7610, R43 ;  /* 0x00007610122b7816 */ /* 0x040fe2000000002b */
[----:B------:R-:W-:Y:S01]  /*0d80*/  FFMA R54, R53, R51, R54 ;  /* 0x0000003335367223 */ /* 0x000fe20000000036 */
[----:B------:R-:W-:Y:S01]  /*0d90*/  PRMT R45, R18, 0x7632, R45 ;  /* 0x00007632122d7816 */ /* 0x000fe2000000002d */
[----:B------:R-:W-:Y:S01]  /*0da0*/  HFMA2.BF16_V2 R46, R16, R22, -RZ.H0_H0 ;  /* 0x00000016102e7231 */ /* 0x000fe200003400ff */
[----:B------:R-:W-:Y:S01]  /*0db0*/  F2FP.BF16.F32.PACK_AB R18, R41, R42 ;  /* 0x0000002a2912723e */ /* 0x000fe200000010ff */
[----:B------:R-:W-:Y:S01]  /*0dc0*/  HFMA2.BF16_V2 R23, R40, R23, -RZ.H0_H0 ;  /* 0x0000001728177231 */ /* 0x000fe200003400ff */
[----:B------:R-:W-:-:S02]  /*0dd0*/  SHF.L.U32 R41, R38, 0x10, RZ ;  /* 0x0000001026297819 */ /* 0x000fc400000006ff */
[----:B------:R-:W-:Y:S02]  /*0de0*/  SHF.L.U32 R22, R43, 0x10, RZ ;  /* 0x000000102b167819 */ /* 0x000fe400000006ff */
[----:B------:R-:W-:Y:S01]  /*0df0*/  F2FP.BF16.F32.PACK_AB R16, R47, R44 ;  /* 0x0000002c2f10723e */ /* 0x000fe200000010ff */
[----:B------:R-:W-:Y:S01]  /*0e00*/  FADD R12, R41, R12 ;  /* 0x0000000c290c7221 */ /* 0x000fe20000000000 */
[----:B------:R-:W-:Y:S01]  /*0e10*/  F2FP.BF16.F32.PACK_AB R17, R48, R17 ;  /* 0x000000113011723e */ /* 0x000fe200000010ff */
[----:B------:R-:W-:Y:S01]  /*0e20*/  FADD R33, R22, R33 ;  /* 0x0000002116217221 */ /* 0x000fe20000000000 */
[----:B------:R-:W-:Y:S02]  /*0e30*/  F2FP.BF16.F32.PACK_AB R19, R54, R19 ;  /* 0x000000133613723e */ /* 0x000fe400000010ff */
[----:B------:R-:W-:Y:S02]  /*0e40*/  PRMT R41, R38, 0x7632, R41 ;  /* 0x0000763226297816 */ /* 0x000fe40000000029 */
[----:B------:R-:W-:Y:S01]  /*0e50*/  SHF.L.U32 R42, R45, 0x10, RZ ;  /* 0x000000102d2a7819 */ /* 0x000fe200000006ff */
[----:B------:R0:W-:Y:S01]  /*0e60*/  @!P1 STG.E.128 [R20.64], R16 ;  /* 0x0000001014009986 */ /* 0x0001e2000c101d04 */
[----:B------:R-:W-:-:S02]  /*0e70*/  PRMT R40, R23, 0x7632, R40 ;  /* 0x0000763217287816 */ /* 0x000fc40000000028 */
[----:B------:R-:W-:Y:S01]  /*0e80*/  PRMT R38, R23, 0x7610, R38 ;  /* 0x0000761017267816 */ /* 0x000fe20000000026 */
[----:B------:R-:W-:Y:S01]  /*0e90*/  FADD R11, R42, R11 ;  /* 0x0000000b2a0b7221 */ /* 0x000fe20000000000 */
[C---:B------:R-:W-:Y:S01]  /*0ea0*/  PRMT R23, R46.reuse, 0x7632, R23 ;  /* 0x000076322e177816 */ /* 0x040fe20000000017 */
[----:B------:R-:W-:Y:S01]  /*0eb0*/  IMAD.U32 R42, R41, 0x10000, RZ ;  /* 0x00010000292a7824 */ /* 0x000fe200078e00ff */
[----:B------:R-:W-:Y:S02]  /*0ec0*/  PRMT R22, R46, 0x7610, R22 ;  /* 0x000076102e167816 */ /* 0x000fe40000000016 */
[----:B------:R-:W-:Y:S01]  /*0ed0*/  SHF.L.U32 R40, R40, 0x10, RZ ;  /* 0x0000001028287819 */ /* 0x000fe200000006ff */
[----:B------:R-:W-:-:S04]  /*0ee0*/  FADD R31, R42, R31 ;  /* 0x0000001f2a1f7221 */ /* 0x000fc80000000000 */
[----:B------:R-:W-:Y:S01]  /*0ef0*/  FADD R13, R40, R13 ;  /* 0x0000000d280d7221 */ /* 0x000fe20000000000 */
[----:B0-----:R-:W-:Y:S01]  /*0f00*/  SHF.L.U32 R19, R38, 0x10, RZ ;  /* 0x0000001026137819 */ /* 0x001fe200000006ff */
[----:B------:R-:W-:Y:S01]  /*0f10*/  IMAD.U32 R17, R22, 0x10000, RZ ;  /* 0x0001000016117824 */ /* 0x000fe200078e00ff */
[----:B------:R-:W-:-:S03]  /*0f20*/  SHF.L.U32 R16, R23, 0x10, RZ ;  /* 0x0000001017107819 */ /* 0x000fc600000006ff */
[----:B------:R-:W-:Y:S01]  /*0f30*/  FADD R10, R19, R10 ;  /* 0x0000000a130a7221 */ /* 0x000fe20000000000 */
[----:B------:R-:W-:Y:S01]  /*0f40*/  FADD R8, R17, R8 ;  /* 0x0000000811087221 */ /* 0x000fe20000000000 */
[----:B------:R-:W-:Y:S01]  /*0f50*/  FADD R9, R16, R9 ;  /* 0x0000000910097221 */ /* 0x000fe20000000000 */
[----:B------:R-:W-:Y:S05]  /*0f60*/  @P4 BRA `(.L_x_1) ;  /* 0xfffff5c000004947 */ /* 0x000fea000383ffff */
[----:B------:R-:W-:Y:S01]  /*0f70*/  MOV R16, R8 ;  /* 0x0000000800107202 */ /* 0x000fe20000000f00 */
[----:B------:R-:W-:Y:S01]  /*0f80*/  IMAD.MOV.U32 R18, RZ, RZ, R10 ;  /* 0x000000ffff127224 */ /* 0x000fe200078e000a */
[----:B------:R-:W-:Y:S01]  /*0f90*/  MOV R17, R9 ;  /* 0x0000000900117202 */ /* 0x000fe20000000f00 */
[----:B------:R-:W-:Y:S01]  /*0fa0*/  IMAD.MOV.U32 R30, RZ, RZ, R12 ;  /* 0x000000ffff1e7224 */ /* 0x000fe200078e000c */
[----:B------:R-:W-:Y:S02]  /*0fb0*/  MOV R19, R13 ;  /* 0x0000000d00137202 */ /* 0x000fe40000000f00 */
[----:B------:R-:W-:Y:S02]  /*0fc0*/  MOV R28, R33 ;  /* 0x00000021001c7202 */ /* 0x000fe40000000f00 */
[----:B------:R-:W-:-:S02]  /*0fd0*/  MOV R29, R11 ;  /* 0x0000000b001d7202 */ /* 0x000fc40000000f00 */
.L_x_0:
[----:B------:R-:W0:Y:S01]  /*0fe0*/  S2R R0, SR_TID.X ;  /* 0x0000000000007919 */ /* 0x000e220000002100 */
[----:B------:R-:W-:-:S03]  /*0ff0*/  MOV R3, 0x4 ;  /* 0x0000000400037802 */ /* 0x000fc60000000f00 */
[----:B------:R-:W-:Y:S01]  /*1000*/  BAR.SYNC.DEFER_BLOCKING 0x0 ;  /* 0x0000000000007b1d */ /* 0x000fe20000010000 */
[C---:B0-----:R-:W-:Y:S02]  /*1010*/  SHF.L.U32 R2, R0.reuse, 0x3, RZ ;  /* 0x0000000300027819 */ /* 0x041fe400000006ff */
[----:B------:R-:W-:Y:S02]  /*1020*/  SHF.L.U32 R5, R0, 0x2, RZ ;  /* 0x0000000200057819 */ /* 0x000fe400000006ff */
[----:B------:R-:W-:Y:S01]  /*1030*/  LOP3.LUT R6, R2, 0x7f8, RZ, 0xc0, !PT ;  /* 0x000007f802067812 */ /* 0x000fe200078ec0ff */
[----:B------:R-:W-:Y:S01]  /*1040*/  IMAD R2, R4, c[0x0][0x1a8], RZ ;  /* 0x00006a0004027a24 */ /* 0x000fe200078e02ff */
[----:B------:R-:W-:-:S03]  /*1050*/  LOP3.LUT R5, R5, 0x3fc, RZ, 0xc0, !PT ;  /* 0x000003fc05057812 */ /* 0x000fc600078ec0ff */
[----:B------:R-:W-:Y:S01]  /*1060*/  STS.128 [R6.X4], R16 ;  /* 0x0000001006007388 */ /* 0x000fe20000004c00 */
[C---:B------:R-:W-:Y:S01]  /*1070*/  LOP3.LUT R0, R5.reuse, 0x400, RZ, 0xfc, !PT ;  /* 0x0000040005007812 */ /* 0x040fe200078efcff */
[----:B------:R-:W-:Y:S01]  /*1080*/  IMAD.WIDE R2, R2, R3, c[0x0][0x1a0] ;  /* 0x0000680002027625 */ /* 0x000fe200078e0203 */
[C---:B------:R-:W-:Y:S01]  /*1090*/  ISETP.GE.AND P0, PT, R5.reuse, c[0x0][0x1b0], PT ;  /* 0x00006c0005007a0c */ /* 0x040fe20003f06270 */
[----:B------:R-:W-:Y:S04]  /*10a0*/  STS.128 [R6.X4+0x10], R28 ;  /* 0x0000101c06007388 */ /* 0x000fe80000004c00 */
[----:B------:R-:W-:Y:S01]  /*10b0*/  BAR.SYNC.DEFER_BLOCKING 0x0 ;  /* 0x0000000000007b1d */ /* 0x000fe20000010000 */
[----:B------:R-:W-:Y:S01]  /*10c0*/  ISETP.GE.AND P1, PT, R0, c[0x0][0x1b0], PT ;  /* 0x00006c0000007a0c */ /* 0x000fe20003f26270 */
[----:B------:R-:W-:-:S04]  /*10d0*/  IMAD.WIDE.U32 R2, R5, 0x4, R2 ;  /* 0x0000000405027825 */ /* 0x000fc800078e0002 */
[----:B------:R-:W0:Y:S04]  /*10e0*/  LDS.128 R8, [R5.X4] ;  /* 0x0000000005087984 */ /* 0x000e280000004c00 */
[----:B0-----:R0:W-:Y:S04]  /*10f0*/  @!P0 STG.E.128 [R2.64], R8 ;  /* 0x0000000802008986 */ /* 0x0011e8000c101d04 */
[----:B------:R-:W-:Y:S05]  /*1100*/  @P1 EXIT ;  /* 0x000000000000194d */ /* 0x000fea0003800000 */
[----:B------:R-:W1:Y:S04]  /*1110*/  LDS.128 R4, [R5.X4+0x1000] ;  /* 0x0010000005047984 */ /* 0x000e680000004c00 */
[----:B-1----:R-:W-:Y:S01]  /*1120*/  STG.E.128 [R2.64+0x1000], R4 ;  /* 0x0010000402007986 */ /* 0x002fe2000c101d04 */
[----:B------:R-:W-:Y:S05]  /*1130*/  EXIT ;  /* 0x000000000000794d */ /* 0x000fea0003800000 */
.L_x_2:
[----:B------:R-:W-:-:S00]  /*1140*/  BRA `(.L_x_2) ;  /* 0xfffffff000007947 */ /* 0x000fc0000383ffff */
[----:B------:R-:W-:-:S00]  /*1150*/  NOP ;  /* 0x0000000000007918 */ /* 0x000fc00000000000 */
        /* <DEDUP_REMOVED lines=10> */
.L_x_3:


//--------------------- .nv.shared._rms_norm_backward_kernel --------------------------
	.section	.nv.shared._rms_norm_backward_kernel,"aw",@nobits
	.sectionflags	@""
	.align	16
